//
// Generated by NVIDIA NVVM Compiler
//
// Compiler Build ID: CL-36424714
// Cuda compilation tools, release 13.0, V13.0.88
// Based on NVVM 20.0.0
//

.version 9.0
.target sm_100
.address_size 64

	// .globl	_Z29doubleArrayScalarDivideKernelPdPiid

.visible .entry _Z29doubleArrayScalarDivideKernelPdPiid(
	.param .u64 .ptr .align 1 _Z29doubleArrayScalarDivideKernelPdPiid_param_0,
	.param .u64 .ptr .align 1 _Z29doubleArrayScalarDivideKernelPdPiid_param_1,
	.param .u32 _Z29doubleArrayScalarDivideKernelPdPiid_param_2,
	.param .f64 _Z29doubleArrayScalarDivideKernelPdPiid_param_3
)
{
	.reg .pred 	%p<2>;
	.reg .b32 	%r<7>;
	.reg .b64 	%rd<9>;
	.reg .b64 	%fd<4>;

	ld.param.u64 	%rd1, [_Z29doubleArrayScalarDivideKernelPdPiid_param_0];
	ld.param.u64 	%rd2, [_Z29doubleArrayScalarDivideKernelPdPiid_param_1];
	ld.param.u32 	%r2, [_Z29doubleArrayScalarDivideKernelPdPiid_param_2];
	ld.param.f64 	%fd1, [_Z29doubleArrayScalarDivideKernelPdPiid_param_3];
	mov.u32 	%r3, %ctaid.x;
	mov.u32 	%r4, %ntid.x;
	mov.u32 	%r5, %tid.x;
	mad.lo.s32 	%r1, %r3, %r4, %r5;
	setp.ge.s32 	%p1, %r1, %r2;
	@%p1 bra 	$L__BB0_2;
	cvta.to.global.u64 	%rd3, %rd1;
	cvta.to.global.u64 	%rd4, %rd2;
	mul.wide.s32 	%rd5, %r1, 8;
	add.s64 	%rd6, %rd3, %rd5;
	ld.global.f64 	%fd2, [%rd6];
	div.rn.f64 	%fd3, %fd2, %fd1;
	cvt.rzi.s32.f64 	%r6, %fd3;
	mul.wide.s32 	%rd7, %r1, 4;
	add.s64 	%rd8, %rd4, %rd7;
	st.global.u32 	[%rd8], %r6;
$L__BB0_2:
	ret;

}


// ===== COMPILED SASS (sm_100) =====

	.target	sm_100

	.elftype	@"ET_EXEC"


//--------------------- .note.nv.tkinfo           --------------------------
	.section	.note.nv.tkinfo,"",@"SHT_NOTE"
	.sectionflags	@"SHF_NOTE_NV_TKINFO"
	.tkinfo
        /*0018*/ 	.word	0x00000002
        /*0030*/ 	.string	""
        /*0030*/ 	.string	"ptxas"
        /*0030*/ 	.string	"Cuda compilation tools, release 13.0, V13.0.88"
        /*0030*/ 	.string	"Build cuda_13.0.r13.0/compiler.36424714_0"
        /*0030*/ 	.string	"-arch sm_100 -m 64 "



//--------------------- .note.nv.cuinfo           --------------------------
	.section	.note.nv.cuinfo,"",@"SHT_NOTE"
	.sectionflags	@"SHF_NOTE_NV_CUINFO"
        /*0018*/ 	.short	0x0002
        /*001a*/ 	.short	0x0064
        /*001c*/ 	.short	0x0082
	.zero		2


//--------------------- .nv.info                  --------------------------
	.section	.nv.info,"",@"SHT_CUDA_INFO"
	.align	4


	//----- nvinfo : EIATTR_REGCOUNT
	.align		4
        /*0000*/ 	.byte	0x04, 0x2f
        /*0002*/ 	.short	(.L_1 - .L_0)
	.align		4
.L_0:
        /*0004*/ 	.word	index@(_Z29doubleArrayScalarDivideKernelPdPiid)
        /*0008*/ 	.word	0x0000001a


	//----- nvinfo : EIATTR_FRAME_SIZE
	.align		4
.L_1:
        /*000c*/ 	.byte	0x04, 0x11
        /*000e*/ 	.short	(.L_3 - .L_2)
	.align		4
.L_2:
        /*0010*/ 	.word	index@($__internal_0_$__cuda_sm20_div_rn_f64_full)
        /*0014*/ 	.word	0x00000000


	//----- nvinfo : EIATTR_FRAME_SIZE
	.align		4
.L_3:
        /*0018*/ 	.byte	0x04, 0x11
        /*001a*/ 	.short	(.L_5 - .L_4)
	.align		4
.L_4:
        /*001c*/ 	.word	index@(_Z29doubleArrayScalarDivideKernelPdPiid)
        /*0020*/ 	.word	0x00000000


	//----- nvinfo : EIATTR_MIN_STACK_SIZE
	.align		4
.L_5:
        /*0024*/ 	.byte	0x04, 0x12
        /*0026*/ 	.short	(.L_7 - .L_6)
	.align		4
.L_6:
        /*0028*/ 	.word	index@(_Z29doubleArrayScalarDivideKernelPdPiid)
        /*002c*/ 	.word	0x00000000
.L_7:


//--------------------- .nv.compat                --------------------------
	.section	.nv.compat,"",@"SHT_CUDA_COMPAT_INFO"
	.align	4
        /*0000*/ 	.byte	0x02, 0x09, 0x00, 0x00, 0x02, 0x02, 0x01, 0x00, 0x02, 0x05, 0x05, 0x00, 0x03, 0x07, 0x01, 0x01
        /*0010*/ 	.byte	0x02, 0x03, 0x00, 0x00, 0x02, 0x06, 0x01, 0x00, 0x04, 0x0b, 0x08, 0x00, 0x01, 0x00, 0x00, 0x00
        /*0020*/ 	.byte	0x00, 0x00, 0x00, 0x00


//--------------------- .nv.info._Z29doubleArrayScalarDivideKernelPdPiid --------------------------
	.section	.nv.info._Z29doubleArrayScalarDivideKernelPdPiid,"",@"SHT_CUDA_INFO"
	.sectionflags	@""
	.align	4


	//----- nvinfo : EIATTR_CUDA_API_VERSION
	.align		4
        /*0000*/ 	.byte	0x04, 0x37
        /*0002*/ 	.short	(.L_9 - .L_8)
.L_8:
        /*0004*/ 	.word	0x00000082


	//----- nvinfo : EIATTR_KPARAM_INFO
	.align		4
.L_9:
        /*0008*/ 	.byte	0x04, 0x17
        /*000a*/ 	.short	(.L_11 - .L_10)
.L_10:
        /*000c*/ 	.word	0x00000000
        /*0010*/ 	.short	0x0003
        /*0012*/ 	.short	0x0018
        /*0014*/ 	.byte	0x00, 0xf0, 0x21, 0x00


	//----- nvinfo : EIATTR_KPARAM_INFO
	.align		4
.L_11:
        /*0018*/ 	.byte	0x04, 0x17
        /*001a*/ 	.short	(.L_13 - .L_12)
.L_12:
        /*001c*/ 	.word	0x00000000
        /*0020*/ 	.short	0x0002
        /*0022*/ 	.short	0x0010
        /*0024*/ 	.byte	0x00, 0xf0, 0x11, 0x00


	//----- nvinfo : EIATTR_KPARAM_INFO
	.align		4
.L_13:
        /*0028*/ 	.byte	0x04, 0x17
        /*002a*/ 	.short	(.L_15 - .L_14)
.L_14:
        /*002c*/ 	.word	0x00000000
        /*0030*/ 	.short	0x0001
        /*0032*/ 	.short	0x0008
        /*0034*/ 	.byte	0x00, 0xf5, 0x21, 0x00


	//----- nvinfo : EIATTR_KPARAM_INFO
	.align		4
.L_15:
        /*0038*/ 	.byte	0x04, 0x17
        /*003a*/ 	.short	(.L_17 - .L_16)
.L_16:
        /*003c*/ 	.word	0x00000000
        /*0040*/ 	.short	0x0000
        /*0042*/ 	.short	0x0000
        /*0044*/ 	.byte	0x00, 0xf5, 0x21, 0x00


	//----- nvinfo : EIATTR_SPARSE_MMA_MASK
	.align		4
.L_17:
        /*0048*/ 	.byte	0x03, 0x50
        /*004a*/ 	.short	0x0000


	//----- nvinfo : EIATTR_MAXREG_COUNT
	.align		4
        /*004c*/ 	.byte	0x03, 0x1b
        /*004e*/ 	.short	0x00ff


	//----- nvinfo : EIATTR_MERCURY_ISA_VERSION
	.align		4
        /*0050*/ 	.byte	0x03, 0x5f
        /*0052*/ 	.short	0x0101


	//----- nvinfo : EIATTR_VRC_CTA_INIT_COUNT
	.align		4
        /*0054*/ 	.byte	0x02, 0x4a
	.zero		1
	.zero		1


	//----- nvinfo : EIATTR_EXIT_INSTR_OFFSETS
	.align		4
        /*0058*/ 	.byte	0x04, 0x1c
        /*005a*/ 	.short	(.L_19 - .L_18)


	//   ....[0]....
.L_18:
        /*005c*/ 	.word	0x00000070


	//   ....[1]....
        /*0060*/ 	.word	0x00000240


	//----- nvinfo : EIATTR_CRS_STACK_SIZE
	.align		4
.L_19:
        /*0064*/ 	.byte	0x04, 0x1e
        /*0066*/ 	.short	(.L_21 - .L_20)
.L_20:
        /*0068*/ 	.word	0x00000000


	//----- nvinfo : EIATTR_CBANK_PARAM_SIZE
	.align		4
.L_21:
        /*006c*/ 	.byte	0x03, 0x19
        /*006e*/ 	.short	0x0020


	//----- nvinfo : EIATTR_PARAM_CBANK
	.align		4
        /*0070*/ 	.byte	0x04, 0x0a
        /*0072*/ 	.short	(.L_23 - .L_22)
	.align		4
.L_22:
        /*0074*/ 	.word	index@(.nv.constant0._Z29doubleArrayScalarDivideKernelPdPiid)
        /*0078*/ 	.short	0x0380
        /*007a*/ 	.short	0x0020


	//----- nvinfo : EIATTR_SW_WAR
	.align		4
.L_23:
        /*007c*/ 	.byte	0x04, 0x36
        /*007e*/ 	.short	(.L_25 - .L_24)
.L_24:
        /*0080*/ 	.word	0x00000008
.L_25:


//--------------------- .nv.callgraph             --------------------------
	.section	.nv.callgraph,"",@"SHT_CUDA_CALLGRAPH"
	.align	4
	.sectionentsize	8
	.align		4
        /*0000*/ 	.word	0x00000000
	.align		4
        /*0004*/ 	.word	0xffffffff
	.align		4
        /*0008*/ 	.word	0x00000000
	.align		4
        /*000c*/ 	.word	0xfffffffe
	.align		4
        /*0010*/ 	.word	0x00000000
	.align		4
        /*0014*/ 	.word	0xfffffffd
	.align		4
        /*0018*/ 	.word	0x00000000
	.align		4
        /*001c*/ 	.word	0xfffffffc


//--------------------- .text._Z29doubleArrayScalarDivideKernelPdPiid --------------------------
	.section	.text._Z29doubleArrayScalarDivideKernelPdPiid,"ax",@progbits
	.align	128
        .global         _Z29doubleArrayScalarDivideKernelPdPiid
        .type           _Z29doubleArrayScalarDivideKernelPdPiid,@function
        .size           _Z29doubleArrayScalarDivideKernelPdPiid,(.L_x_8 - _Z29doubleArrayScalarDivideKernelPdPiid)
        .other          _Z29doubleArrayScalarDivideKernelPdPiid,@"STO_CUDA_ENTRY STV_DEFAULT"
_Z29doubleArrayScalarDivideKernelPdPiid:
.text._Z29doubleArrayScalarDivideKernelPdPiid:
[----:B------:R-:W-:Y:S01]  /*0000*/  LDC R1, c[0x0][0x37c] ;  /* 0x0000df00ff017b82 */ /* 0x000fe20000000800 */
[----:B------:R-:W0:Y:S07]  /*0010*/  S2R R3, SR_TID.X ;  /* 0x0000000000037919 */ /* 0x000e2e0000002100 */
[----:B------:R-:W0:Y:S01]  /*0020*/  S2UR UR4, SR_CTAID.X ;  /* 0x00000000000479c3 */ /* 0x000e220000002500 */
[----:B------:R-:W1:Y:S07]  /*0030*/  LDCU UR5, c[0x0][0x390] ;  /* 0x00007200ff0577ac */ /* 0x000e6e0008000800 */
[----:B------:R-:W0:Y:S02]  /*0040*/  LDC R0, c[0x0][0x360] ;  /* 0x0000d800ff007b82 */ /* 0x000e240000000800 */
[----:B0-----:R-:W-:-:S05]  /*0050*/  IMAD R0, R0, UR4, R3 ;  /* 0x0000000400007c24 */ /* 0x001fca000f8e0203 */
[----:B-1----:R-:W-:-:S13]  /*0060*/  ISETP.GE.AND P0, PT, R0, UR5, PT ;  /* 0x0000000500007c0c */ /* 0x002fda000bf06270 */
[----:B------:R-:W-:Y:S05]  /*0070*/  @P0 EXIT ;  /* 0x000000000000094d */ /* 0x000fea0003800000 */
[----:B------:R-:W0:Y:S01]  /*0080*/  LDC.64 R6, c[0x0][0x380] ;  /* 0x0000e000ff067b82 */ /* 0x000e220000000a00 */
[----:B------:R-:W1:Y:S01]  /*0090*/  LDCU.64 UR4, c[0x0][0x358] ;  /* 0x00006b00ff0477ac */ /* 0x000e620008000a00 */
[----:B------:R-:W2:Y:S06]  /*00a0*/  LDCU UR6, c[0x0][0x39c] ;  /* 0x00007380ff0677ac */ /* 0x000eac0008000800 */
[----:B------:R-:W3:Y:S01]  /*00b0*/  LDC.64 R8, c[0x0][0x398] ;  /* 0x0000e600ff087b82 */ /* 0x000ee20000000a00 */
[----:B0-----:R-:W-:-:S06]  /*00c0*/  IMAD.WIDE R6, R0, 0x8, R6 ;  /* 0x0000000800067825 */ /* 0x001fcc00078e0206 */
[----:B-1----:R-:W4:Y:S01]  /*00d0*/  LDG.E.64 R6, desc[UR4][R6.64] ;  /* 0x0000000406067981 */ /* 0x002f22000c1e1b00 */
[----:B--2---:R-:W3:Y:S01]  /*00e0*/  MUFU.RCP64H R3, UR6 ;  /* 0x0000000600037d08 */ /* 0x004ee20008001800 */
[----:B------:R-:W-:Y:S01]  /*00f0*/  IMAD.MOV.U32 R2, RZ, RZ, 0x1 ;  /* 0x00000001ff027424 */ /* 0x000fe200078e00ff */
[----:B------:R-:W-:Y:S05]  /*0100*/  BSSY.RECONVERGENT B0, `(.L_x_0) ;  /* 0x000000f000007945 */ /* 0x000fea0003800200 */
[----:B---3--:R-:W-:-:S08]  /*0110*/  DFMA R4, R2, -R8, 1 ;  /* 0x3ff000000204742b */ /* 0x008fd00000000808 */
[----:B------:R-:W-:-:S08]  /*0120*/  DFMA R4, R4, R4, R4 ;  /* 0x000000040404722b */ /* 0x000fd00000000004 */
[----:B------:R-:W-:-:S08]  /*0130*/  DFMA R4, R2, R4, R2 ;  /* 0x000000040204722b */ /* 0x000fd00000000002 */
[----:B------:R-:W-:-:S08]  /*0140*/  DFMA R2, R4, -R8, 1 ;  /* 0x3ff000000402742b */ /* 0x000fd00000000808 */
[----:B------:R-:W-:-:S08]  /*0150*/  DFMA R2, R4, R2, R4 ;  /* 0x000000020402722b */ /* 0x000fd00000000004 */
[----:B----4-:R-:W-:Y:S01]  /*0160*/  DMUL R4, R6, R2 ;  /* 0x0000000206047228 */ /* 0x010fe20000000000 */
[----:B------:R-:W-:-:S07]  /*0170*/  FSETP.GEU.AND P1, PT, |R7|, 6.5827683646048100446e-37, PT ;  /* 0x036000000700780b */ /* 0x000fce0003f2e200 */
[----:B------:R-:W-:-:S08]  /*0180*/  DFMA R8, R4, -R8, R6 ;  /* 0x800000080408722b */ /* 0x000fd00000000006 */
[----:B------:R-:W-:-:S10]  /*0190*/  DFMA R2, R2, R8, R4 ;  /* 0x000000080202722b */ /* 0x000fd40000000004 */
[----:B------:R-:W-:-:S05]  /*01a0*/  FFMA R4, RZ, UR6, R3 ;  /* 0x00000006ff047c23 */ /* 0x000fca0008000003 */
[----:B------:R-:W-:-:S13]  /*01b0*/  FSETP.GT.AND P0, PT, |R4|, 1.469367938527859385e-39, PT ;  /* 0x001000000400780b */ /* 0x000fda0003f04200 */
[----:B------:R-:W-:Y:S05]  /*01c0*/  @P0 BRA P1, `(.L_x_1) ;  /* 0x0000000000080947 */ /* 0x000fea0000800000 */
[----:B------:R-:W-:-:S07]  /*01d0*/  MOV R10, 0x1f0 ;  /* 0x000001f0000a7802 */ /* 0x000fce0000000f00 */
[----:B------:R-:W-:Y:S05]  /*01e0*/  CALL.REL.NOINC `($__internal_0_$__cuda_sm20_div_rn_f64_full) ;  /* 0x0000000000187944 */ /* 0x000fea0003c00000 */
.L_x_1:
[----:B------:R-:W-:Y:S05]  /*01f0*/  BSYNC.RECONVERGENT B0 ;  /* 0x0000000000007941 */ /* 0x000fea0003800200 */
.L_x_0:
[----:B------:R-:W0:Y:S01]  /*0200*/  LDC.64 R4, c[0x0][0x388] ;  /* 0x0000e200ff047b82 */ /* 0x000e220000000a00 */
[----:B------:R-:W1:Y:S01]  /*0210*/  F2I.F64.TRUNC R3, R2 ;  /* 0x0000000200037311 */ /* 0x000e62000030d100 */
[----:B0-----:R-:W-:-:S05]  /*0220*/  IMAD.WIDE R4, R0, 0x4, R4 ;  /* 0x0000000400047825 */ /* 0x001fca00078e0204 */
[----:B-1----:R-:W-:Y:S01]  /*0230*/  STG.E desc[UR4][R4.64], R3 ;  /* 0x0000000304007986 */ /* 0x002fe2000c101904 */
[----:B------:R-:W-:Y:S05]  /*0240*/  EXIT ;  /* 0x000000000000794d */ /* 0x000fea0003800000 */
        .weak           $__internal_0_$__cuda_sm20_div_rn_f64_full
        .type           $__internal_0_$__cuda_sm20_div_rn_f64_full,@function
        .size           $__internal_0_$__cuda_sm20_div_rn_f64_full,(.L_x_8 - $__internal_0_$__cuda_sm20_div_rn_f64_full)
$__internal_0_$__cuda_sm20_div_rn_f64_full:
[----:B------:R-:W0:Y:S01]  /*0250*/  LDC.64 R2, c[0x0][0x398] ;  /* 0x0000e600ff027b82 */ /* 0x000e220000000a00 */
[C---:B------:R-:W-:Y:S01]  /*0260*/  FSETP.GEU.AND P2, PT, |R7|.reuse, 1.469367938527859385e-39, PT ;  /* 0x001000000700780b */ /* 0x040fe20003f4e200 */
[----:B------:R-:W-:Y:S01]  /*0270*/  BSSY.RECONVERGENT B1, `(.L_x_2) ;  /* 0x0000053000017945 */ /* 0x000fe20003800200 */
[----:B------:R-:W-:-:S05]  /*0280*/  LOP3.LUT R11, R7, 0x7ff00000, RZ, 0xc0, !PT ;  /* 0x7ff00000070b7812 */ /* 0x000fca00078ec0ff */
[----:B------:R-:W-:Y:S01]  /*0290*/  IMAD.MOV.U32 R21, RZ, RZ, R11 ;  /* 0x000000ffff157224 */ /* 0x000fe200078e000b */
[C---:B0-----:R-:W-:Y:S02]  /*02a0*/  FSETP.GEU.AND P0, PT, |R3|.reuse, 1.469367938527859385e-39, PT ;  /* 0x001000000300780b */ /* 0x041fe40003f0e200 */
[----:B------:R-:W-:-:S04]  /*02b0*/  LOP3.LUT R4, R3, 0x800fffff, RZ, 0xc0, !PT ;  /* 0x800fffff03047812 */ /* 0x000fc800078ec0ff */
[----:B------:R-:W-:Y:S01]  /*02c0*/  LOP3.LUT R5, R4, 0x3ff00000, RZ, 0xfc, !PT ;  /* 0x3ff0000004057812 */ /* 0x000fe200078efcff */
[----:B------:R-:W-:-:S06]  /*02d0*/  IMAD.MOV.U32 R4, RZ, RZ, R2 ;  /* 0x000000ffff047224 */ /* 0x000fcc00078e0002 */
[----:B------:R-:W0:Y:S02]  /*02e0*/  @!P0 LDC.64 R8, c[0x0][0x398] ;  /* 0x0000e600ff088b82 */ /* 0x000e240000000a00 */
[----:B0-----:R-:W-:Y:S01]  /*02f0*/  @!P0 DMUL R4, R8, 8.98846567431157953865e+307 ;  /* 0x7fe0000008048828 */ /* 0x001fe20000000000 */
[----:B------:R-:W-:-:S05]  /*0300*/  IMAD.MOV.U32 R8, RZ, RZ, 0x1 ;  /* 0x00000001ff087424 */ /* 0x000fca00078e00ff */
[----:B------:R-:W0:Y:S02]  /*0310*/  MUFU.RCP64H R9, R5 ;  /* 0x0000000500097308 */ /* 0x000e240000001800 */
[----:B0-----:R-:W-:-:S08]  /*0320*/  DFMA R12, R8, -R4, 1 ;  /* 0x3ff00000080c742b */ /* 0x001fd00000000804 */
[----:B------:R-:W-:Y:S01]  /*0330*/  DFMA R14, R12, R12, R12 ;  /* 0x0000000c0c0e722b */ /* 0x000fe2000000000c */
[----:B------:R-:W-:Y:S01]  /*0340*/  LOP3.LUT R12, R3, 0x7ff00000, RZ, 0xc0, !PT ;  /* 0x7ff00000030c7812 */ /* 0x000fe200078ec0ff */
[----:B------:R-:W-:-:S03]  /*0350*/  IMAD.MOV.U32 R13, RZ, RZ, 0x1ca00000 ;  /* 0x1ca00000ff0d7424 */ /* 0x000fc600078e00ff */
[----:B------:R-:W-:Y:S01]  /*0360*/  ISETP.GE.U32.AND P1, PT, R11, R12, PT ;  /* 0x0000000c0b00720c */ /* 0x000fe20003f26070 */
[----:B------:R-:W-:Y:S02]  /*0370*/  IMAD.MOV.U32 R20, RZ, RZ, R12 ;  /* 0x000000ffff147224 */ /* 0x000fe400078e000c */
[----:B------:R-:W-:Y:S01]  /*0380*/  DFMA R16, R8, R14, R8 ;  /* 0x0000000e0810722b */ /* 0x000fe20000000008 */
[----:B------:R-:W-:Y:S01]  /*0390*/  @!P0 LOP3.LUT R20, R5, 0x7ff00000, RZ, 0xc0, !PT ;  /* 0x7ff0000005148812 */ /* 0x000fe200078ec0ff */
[----:B------:R-:W-:Y:S01]  /*03a0*/  IMAD.MOV.U32 R8, RZ, RZ, R6 ;  /* 0x000000ffff087224 */ /* 0x000fe200078e0006 */
[----:B------:R-:W-:-:S03]  /*03b0*/  SEL R13, R13, 0x63400000, !P1 ;  /* 0x634000000d0d7807 */ /* 0x000fc60004800000 */
[----:B------:R-:W-:Y:S01]  /*03c0*/  VIADD R23, R20, 0xffffffff ;  /* 0xffffffff14177836 */ /* 0x000fe20000000000 */
[C-C-:B------:R-:W-:Y:S01]  /*03d0*/  @!P2 LOP3.LUT R14, R13.reuse, 0x80000000, R7.reuse, 0xf8, !PT ;  /* 0x800000000d0ea812 */ /* 0x140fe200078ef807 */
[----:B------:R-:W-:Y:S01]  /*03e0*/  DFMA R18, R16, -R4, 1 ;  /* 0x3ff000001012742b */ /* 0x000fe20000000804 */
[----:B------:R-:W-:Y:S02]  /*03f0*/  LOP3.LUT R9, R13, 0x800fffff, R7, 0xf8, !PT ;  /* 0x800fffff0d097812 */ /* 0x000fe400078ef807 */
[----:B------:R-:W-:Y:S01]  /*0400*/  @!P2 LOP3.LUT R15, R14, 0x100000, RZ, 0xfc, !PT ;  /* 0x001000000e0fa812 */ /* 0x000fe200078efcff */
[----:B------:R-:W-:-:S06]  /*0410*/  @!P2 IMAD.MOV.U32 R14, RZ, RZ, RZ ;  /* 0x000000ffff0ea224 */ /* 0x000fcc00078e00ff */
[----:B------:R-:W-:Y:S02]  /*0420*/  @!P2 DFMA R8, R8, 2, -R14 ;  /* 0x400000000808a82b */ /* 0x000fe4000000080e */
[----:B------:R-:W-:-:S08]  /*0430*/  DFMA R14, R16, R18, R16 ;  /* 0x00000012100e722b */ /* 0x000fd00000000010 */
[----:B------:R-:W-:Y:S01]  /*0440*/  @!P2 LOP3.LUT R21, R9, 0x7ff00000, RZ, 0xc0, !PT ;  /* 0x7ff000000915a812 */ /* 0x000fe200078ec0ff */
[----:B------:R-:W-:-:S04]  /*0450*/  DMUL R16, R14, R8 ;  /* 0x000000080e107228 */ /* 0x000fc80000000000 */
[----:B------:R-:W-:-:S04]  /*0460*/  VIADD R22, R21, 0xffffffff ;  /* 0xffffffff15167836 */ /* 0x000fc80000000000 */
[----:B------:R-:W-:Y:S01]  /*0470*/  DFMA R18, R16, -R4, R8 ;  /* 0x800000041012722b */ /* 0x000fe20000000008 */
[----:B------:R-:W-:-:S04]  /*0480*/  ISETP.GT.U32.AND P0, PT, R22, 0x7feffffe, PT ;  /* 0x7feffffe1600780c */ /* 0x000fc80003f04070 */
[----:B------:R-:W-:-:S03]  /*0490*/  ISETP.GT.U32.OR P0, PT, R23, 0x7feffffe, P0 ;  /* 0x7feffffe1700780c */ /* 0x000fc60000704470 */
[----:B------:R-:W-:-:S10]  /*04a0*/  DFMA R14, R14, R18, R16 ;  /* 0x000000120e0e722b */ /* 0x000fd40000000010 */
[----:B------:R-:W-:Y:S05]  /*04b0*/  @P0 BRA `(.L_x_3) ;  /* 0x0000000000600947 */ /* 0x000fea0003800000 */
[----:B------:R-:W-:Y:S01]  /*04c0*/  VIADDMNMX R11, R11, -R12, 0xb9600000, !PT ;  /* 0xb96000000b0b7446 */ /* 0x000fe2000780090c */
[----:B------:R-:W-:-:S03]  /*04d0*/  IMAD.MOV.U32 R6, RZ, RZ, RZ ;  /* 0x000000ffff067224 */ /* 0x000fc600078e00ff */
[----:B------:R-:W-:-:S05]  /*04e0*/  VIMNMX R2, PT, PT, R11, 0x46a00000, PT ;  /* 0x46a000000b027848 */ /* 0x000fca0003fe0100 */
[----:B------:R-:W-:-:S04]  /*04f0*/  IMAD.IADD R11, R2, 0x1, -R13 ;  /* 0x00000001020b7824 */ /* 0x000fc800078e0a0d */
[----:B------:R-:W-:-:S06]  /*0500*/  VIADD R7, R11, 0x7fe00000 ;  /* 0x7fe000000b077836 */ /* 0x000fcc0000000000 */
[----:B------:R-:W-:-:S10]  /*0510*/  DMUL R12, R14, R6 ;  /* 0x000000060e0c7228 */ /* 0x000fd40000000000 */
[----:B------:R-:W-:-:S13]  /*0520*/  FSETP.GTU.AND P0, PT, |R13|, 1.469367938527859385e-39, PT ;  /* 0x001000000d00780b */ /* 0x000fda0003f0c200 */
[----:B------:R-:W-:Y:S05]  /*0530*/  @P0 BRA `(.L_x_4) ;  /* 0x0000000000980947 */ /* 0x000fea0003800000 */
[----:B------:R-:W-:Y:S01]  /*0540*/  DFMA R4, R14, -R4, R8 ;  /* 0x800000040e04722b */ /* 0x000fe20000000008 */
[----:B------:R-:W-:-:S09]  /*0550*/  IMAD.MOV.U32 R6, RZ, RZ, RZ ;  /* 0x000000ffff067224 */ /* 0x000fd200078e00ff */
[C---:B------:R-:W-:Y:S02]  /*0560*/  FSETP.NEU.AND P0, PT, R5.reuse, RZ, PT ;  /* 0x000000ff0500720b */ /* 0x040fe40003f0d000 */
[----:B------:R-:W-:-:S04]  /*0570*/  LOP3.LUT R9, R5, 0x80000000, R3, 0x48, !PT ;  /* 0x8000000005097812 */ /* 0x000fc800078e4803 */
[----:B------:R-:W-:-:S07]  /*0580*/  LOP3.LUT R7, R9, R7, RZ, 0xfc, !PT ;  /* 0x0000000709077212 */ /* 0x000fce00078efcff */
[----:B------:R-:W-:Y:S05]  /*0590*/  @!P0 BRA `(.L_x_4) ;  /* 0x0000000000808947 */ /* 0x000fea0003800000 */
[----:B------:R-:W-:Y:S01]  /*05a0*/  IMAD.MOV R3, RZ, RZ, -R11 ;  /* 0x000000ffff037224 */ /* 0x000fe200078e0a0b */
[----:B------:R-:W-:Y:S01]  /*05b0*/  DMUL.RP R6, R14, R6 ;  /* 0x000000060e067228 */ /* 0x000fe20000008000 */
[----:B------:R-:W-:Y:S01]  /*05c0*/  IMAD.MOV.U32 R2, RZ, RZ, RZ ;  /* 0x000000ffff027224 */ /* 0x000fe200078e00ff */
[----:B------:R-:W-:-:S05]  /*05d0*/  IADD3 R11, PT, PT, -R11, -0x43300000, RZ ;  /* 0xbcd000000b0b7810 */ /* 0x000fca0007ffe1ff */
[----:B------:R-:W-:-:S03]  /*05e0*/  DFMA R2, R12, -R2, R14 ;  /* 0x800000020c02722b */ /* 0x000fc6000000000e */
[----:B------:R-:W-:-:S07]  /*05f0*/  LOP3.LUT R9, R7, R9, RZ, 0x3c, !PT ;  /* 0x0000000907097212 */ /* 0x000fce00078e3cff */
[----:B------:R-:W-:-:S04]  /*0600*/  FSETP.NEU.AND P0, PT, |R3|, R11, PT ;  /* 0x0000000b0300720b */ /* 0x000fc80003f0d200 */
[----:B------:R-:W-:Y:S02]  /*0610*/  FSEL R12, R6, R12, !P0 ;  /* 0x0000000c060c7208 */ /* 0x000fe40004000000 */
[----:B------:R-:W-:Y:S01]  /*0620*/  FSEL R13, R9, R13, !P0 ;  /* 0x0000000d090d7208 */ /* 0x000fe20004000000 */
[----:B------:R-:W-:Y:S06]  /*0630*/  BRA `(.L_x_4) ;  /* 0x0000000000587947 */ /* 0x000fec0003800000 */
.L_x_3:
[----:B------:R-:W-:-:S14]  /*0640*/  DSETP.NAN.AND P0, PT, R6, R6, PT ;  /* 0x000000060600722a */ /* 0x000fdc0003f08000 */
[----:B------:R-:W-:Y:S05]  /*0650*/  @P0 BRA `(.L_x_5) ;  /* 0x0000000000480947 */ /* 0x000fea0003800000 */
[----:B------:R-:W0:Y:S02]  /*0660*/  LDC.64 R4, c[0x0][0x398] ;  /* 0x0000e600ff047b82 */ /* 0x000e240000000a00 */
[----:B0-----:R-:W-:-:S14]  /*0670*/  DSETP.NAN.AND P0, PT, R4, R4, PT ;  /* 0x000000040400722a */ /* 0x001fdc0003f08000 */
[----:B------:R-:W-:Y:S05]  /*0680*/  @P0 BRA `(.L_x_6) ;  /* 0x0000000000300947 */ /* 0x000fea0003800000 */
[----:B------:R-:W-:Y:S01]  /*0690*/  ISETP.NE.AND P0, PT, R21, R20, PT ;  /* 0x000000141500720c */ /* 0x000fe20003f05270 */
[----:B------:R-:W-:Y:S02]  /*06a0*/  IMAD.MOV.U32 R12, RZ, RZ, 0x0 ;  /* 0x00000000ff0c7424 */ /* 0x000fe400078e00ff */
[----:B------:R-:W-:-:S10]  /*06b0*/  IMAD.MOV.U32 R13, RZ, RZ, -0x80000 ;  /* 0xfff80000ff0d7424 */ /* 0x000fd400078e00ff */
[----:B------:R-:W-:Y:S05]  /*06c0*/  @!P0 BRA `(.L_x_4) ;  /* 0x0000000000348947 */ /* 0x000fea0003800000 */
[----:B------:R-:W-:Y:S02]  /*06d0*/  ISETP.NE.AND P0, PT, R21, 0x7ff00000, PT ;  /* 0x7ff000001500780c */ /* 0x000fe40003f05270 */
[----:B------:R-:W-:Y:S02]  /*06e0*/  LOP3.LUT R13, R7, 0x80000000, R3, 0x48, !PT ;  /* 0x80000000070d7812 */ /* 0x000fe400078e4803 */
[----:B------:R-:W-:-:S13]  /*06f0*/  ISETP.EQ.OR P0, PT, R20, RZ, !P0 ;  /* 0x000000ff1400720c */ /* 0x000fda0004702670 */
[----:B------:R-:W-:Y:S01]  /*0700*/  @P0 LOP3.LUT R2, R13, 0x7ff00000, RZ, 0xfc, !PT ;  /* 0x7ff000000d020812 */ /* 0x000fe200078efcff */
[----:B------:R-:W-:Y:S02]  /*0710*/  @!P0 IMAD.MOV.U32 R12, RZ, RZ, RZ ;  /* 0x000000ffff0c8224 */ /* 0x000fe400078e00ff */
[----:B------:R-:W-:Y:S02]  /*0720*/  @P0 IMAD.MOV.U32 R12, RZ, RZ, RZ ;  /* 0x000000ffff0c0224 */ /* 0x000fe400078e00ff */
[----:B------:R-:W-:Y:S01]  /*0730*/  @P0 IMAD.MOV.U32 R13, RZ, RZ, R2 ;  /* 0x000000ffff0d0224 */ /* 0x000fe200078e0002 */
[----:B------:R-:W-:Y:S06]  /*0740*/  BRA `(.L_x_4) ;  /* 0x0000000000147947 */ /* 0x000fec0003800000 */
.L_x_6:
[----:B------:R-:W-:Y:S01]  /*0750*/  LOP3.LUT R13, R3, 0x80000, RZ, 0xfc, !PT ;  /* 0x00080000030d7812 */ /* 0x000fe200078efcff */
[----:B------:R-:W-:Y:S01]  /*0760*/  IMAD.MOV.U32 R12, RZ, RZ, R2 ;  /* 0x000000ffff0c7224 */ /* 0x000fe200078e0002 */
[----:B------:R-:W-:Y:S06]  /*0770*/  BRA `(.L_x_4) ;  /* 0x0000000000087947 */ /* 0x000fec0003800000 */
.L_x_5:
[----:B------:R-:W-:Y:S01]  /*0780*/  LOP3.LUT R13, R7, 0x80000, RZ, 0xfc, !PT ;  /* 0x00080000070d7812 */ /* 0x000fe200078efcff */
[----:B------:R-:W-:-:S07]  /*0790*/  IMAD.MOV.U32 R12, RZ, RZ, R6 ;  /* 0x000000ffff0c7224 */ /* 0x000fce00078e0006 */
.L_x_4:
[----:B------:R-:W-:Y:S05]  /*07a0*/  BSYNC.RECONVERGENT B1 ;  /* 0x0000000000017941 */ /* 0x000fea0003800200 */
.L_x_2:
[----:B------:R-:W-:Y:S02]  /*07b0*/  IMAD.MOV.U32 R11, RZ, RZ, 0x0 ;  /* 0x00000000ff0b7424 */ /* 0x000fe400078e00ff */
[----:B------:R-:W-:Y:S02]  /*07c0*/  IMAD.MOV.U32 R2, RZ, RZ, R12 ;  /* 0x000000ffff027224 */ /* 0x000fe400078e000c */
[----:B------:R-:W-:Y:S01]  /*07d0*/  IMAD.MOV.U32 R3, RZ, RZ, R13 ;  /* 0x000000ffff037224 */ /* 0x000fe200078e000d */
[----:B------:R-:W-:Y:S06]  /*07e0*/  RET.REL.NODEC R10 `(_Z29doubleArrayScalarDivideKernelPdPiid) ;  /* 0xfffffff80a047950 */ /* 0x000fec0003c3ffff */
.L_x_7:
[----:B------:R-:W-:-:S00]  /*07f0*/  BRA `(.L_x_7) ;  /* 0xfffffffc00fc7947 */ /* 0x000fc0000383ffff */
[----:B------:R-:W-:-:S00]  /*0800*/  NOP ;  /* 0x0000000000007918 */ /* 0x000fc00000000000 */
[----:B------:R-:W-:-:S00]  /*0810*/  NOP ;  /* 0x0000000000007918 */ /* 0x000fc00000000000 */
[----:B------:R-:W-:-:S00]  /*0820*/  NOP ;  /* 0x0000000000007918 */ /* 0x000fc00000000000 */
[----:B------:R-:W-:-:S00]  /*0830*/  NOP ;  /* 0x0000000000007918 */ /* 0x000fc00000000000 */
[----:B------:R-:W-:-:S00]  /*0840*/  NOP ;  /* 0x0000000000007918 */ /* 0x000fc00000000000 */
[----:B------:R-:W-:-:S00]  /*0850*/  NOP ;  /* 0x0000000000007918 */ /* 0x000fc00000000000 */
[----:B------:R-:W-:-:S00]  /*0860*/  NOP ;  /* 0x0000000000007918 */ /* 0x000fc00000000000 */
[----:B------:R-:W-:-:S00]  /*0870*/  NOP ;  /* 0x0000000000007918 */ /* 0x000fc00000000000 */
.L_x_8:


//--------------------- .nv.shared.reserved.0     --------------------------
	.section	.nv.shared.reserved.0,"aw",@nobits
	.weak		__nv_reservedSMEM_offset_0_alias
	.size		__nv_reservedSMEM_offset_0_alias, 0, 64
	.other		__nv_reservedSMEM_offset_0_alias,@"STO_CUDA_RESERVED_SHARED STV_DEFAULT"
__nv_reservedSMEM_offset_0_alias:
	.zero		0
	.zero		64


//--------------------- .nv.constant0._Z29doubleArrayScalarDivideKernelPdPiid --------------------------
	.section	.nv.constant0._Z29doubleArrayScalarDivideKernelPdPiid,"a",@progbits
	.sectionflags	@""
	.align	4
.nv.constant0._Z29doubleArrayScalarDivideKernelPdPiid:
	.zero		928


//--------------------- SYMBOLS --------------------------

	.type		.nv.reservedSmem.offset0,@object
	.size		.nv.reservedSmem.offset0,0x4
